//
// Generated by NVIDIA NVVM Compiler
//
// Compiler Build ID: CL-36424714
// Cuda compilation tools, release 13.0, V13.0.88
// Based on NVVM 20.0.0
//

.version 9.0
.target sm_100
.address_size 64

	// .globl	_Z7findMinPiP10ConnectionS1_i

.visible .entry _Z7findMinPiP10ConnectionS1_i(
	.param .u64 .ptr .align 1 _Z7findMinPiP10ConnectionS1_i_param_0,
	.param .u64 .ptr .align 1 _Z7findMinPiP10ConnectionS1_i_param_1,
	.param .u64 .ptr .align 1 _Z7findMinPiP10ConnectionS1_i_param_2,
	.param .u32 _Z7findMinPiP10ConnectionS1_i_param_3
)
{
	.reg .pred 	%p<39>;
	.reg .b32 	%r<63>;
	.reg .b64 	%rd<29>;

	ld.param.u64 	%rd9, [_Z7findMinPiP10ConnectionS1_i_param_0];
	ld.param.u64 	%rd10, [_Z7findMinPiP10ConnectionS1_i_param_1];
	ld.param.u64 	%rd8, [_Z7findMinPiP10ConnectionS1_i_param_2];
	ld.param.u32 	%r27, [_Z7findMinPiP10ConnectionS1_i_param_3];
	cvta.to.global.u64 	%rd1, %rd9;
	cvta.to.global.u64 	%rd2, %rd10;
	mov.u32 	%r28, %tid.x;
	mov.u32 	%r29, %ctaid.x;
	mov.u32 	%r1, %ntid.x;
	mad.lo.s32 	%r52, %r29, %r1, %r28;
	setp.ge.s32 	%p1, %r52, %r27;
	@%p1 bra 	$L__BB0_31;
	cvta.to.global.u64 	%rd11, %rd8;
	mul.wide.s32 	%rd12, %r52, 12;
	add.s64 	%rd3, %rd11, %rd12;
	and.b32  	%r3, %r27, 3;
	and.b32  	%r4, %r27, 2147483644;
	mov.u32 	%r30, %nctaid.x;
	mul.lo.s32 	%r5, %r1, %r30;
$L__BB0_2:
	setp.lt.s32 	%p2, %r27, 1;
	mov.b32 	%r31, 2147483647;
	st.global.u32 	[%rd3], %r31;
	mov.b32 	%r32, -1;
	st.global.u32 	[%rd3+4], %r32;
	st.global.u32 	[%rd3+8], %r32;
	mul.wide.s32 	%rd13, %r52, 12;
	add.s64 	%rd14, %rd2, %rd13;
	ld.global.u32 	%r33, [%rd14];
	setp.eq.s32 	%p3, %r33, -1;
	or.pred  	%p4, %p3, %p2;
	@%p4 bra 	$L__BB0_30;
	setp.lt.u32 	%p5, %r27, 4;
	mul.lo.s32 	%r7, %r52, %r27;
	mov.b32 	%r60, 0;
	mov.b32 	%r56, 2147483647;
	@%p5 bra 	$L__BB0_18;
	mov.b32 	%r54, 0;
	mov.b32 	%r56, 2147483647;
$L__BB0_5:
	mul.wide.u32 	%rd15, %r54, 12;
	add.s64 	%rd4, %rd2, %rd15;
	ld.global.u32 	%r38, [%rd4];
	setp.ne.s32 	%p6, %r38, -1;
	@%p6 bra 	$L__BB0_8;
	add.s32 	%r39, %r54, %r7;
	mul.wide.s32 	%rd16, %r39, 4;
	add.s64 	%rd17, %rd1, %rd16;
	ld.global.u32 	%r10, [%rd17];
	setp.ge.s32 	%p7, %r10, %r56;
	setp.eq.s32 	%p8, %r10, 0;
	or.pred  	%p9, %p7, %p8;
	@%p9 bra 	$L__BB0_8;
	st.global.u32 	[%rd3], %r10;
	st.global.u32 	[%rd3+4], %r52;
	st.global.u32 	[%rd3+8], %r54;
	mov.u32 	%r56, %r10;
$L__BB0_8:
	ld.global.u32 	%r40, [%rd4+12];
	setp.ne.s32 	%p10, %r40, -1;
	cvt.s64.s32 	%rd18, %r7;
	cvt.s64.s32 	%rd19, %r54;
	add.s64 	%rd20, %rd19, %rd18;
	shl.b64 	%rd21, %rd20, 2;
	add.s64 	%rd5, %rd1, %rd21;
	@%p10 bra 	$L__BB0_11;
	ld.global.u32 	%r12, [%rd5+4];
	setp.ge.s32 	%p11, %r12, %r56;
	setp.eq.s32 	%p12, %r12, 0;
	or.pred  	%p13, %p11, %p12;
	@%p13 bra 	$L__BB0_11;
	st.global.u32 	[%rd3], %r12;
	st.global.u32 	[%rd3+4], %r52;
	add.s32 	%r41, %r54, 1;
	st.global.u32 	[%rd3+8], %r41;
	mov.u32 	%r56, %r12;
$L__BB0_11:
	ld.global.u32 	%r42, [%rd4+24];
	setp.ne.s32 	%p14, %r42, -1;
	@%p14 bra 	$L__BB0_14;
	ld.global.u32 	%r14, [%rd5+8];
	setp.ge.s32 	%p15, %r14, %r56;
	setp.eq.s32 	%p16, %r14, 0;
	or.pred  	%p17, %p15, %p16;
	@%p17 bra 	$L__BB0_14;
	st.global.u32 	[%rd3], %r14;
	st.global.u32 	[%rd3+4], %r52;
	add.s32 	%r43, %r54, 2;
	st.global.u32 	[%rd3+8], %r43;
	mov.u32 	%r56, %r14;
$L__BB0_14:
	ld.global.u32 	%r44, [%rd4+36];
	setp.ne.s32 	%p18, %r44, -1;
	@%p18 bra 	$L__BB0_17;
	ld.global.u32 	%r16, [%rd5+12];
	setp.ge.s32 	%p19, %r16, %r56;
	setp.eq.s32 	%p20, %r16, 0;
	or.pred  	%p21, %p19, %p20;
	@%p21 bra 	$L__BB0_17;
	st.global.u32 	[%rd3], %r16;
	st.global.u32 	[%rd3+4], %r52;
	add.s32 	%r45, %r54, 3;
	st.global.u32 	[%rd3+8], %r45;
	mov.u32 	%r56, %r16;
$L__BB0_17:
	add.s32 	%r54, %r54, 4;
	setp.ne.s32 	%p22, %r54, %r4;
	mov.u32 	%r60, %r4;
	@%p22 bra 	$L__BB0_5;
$L__BB0_18:
	setp.eq.s32 	%p23, %r3, 0;
	@%p23 bra 	$L__BB0_30;
	mul.wide.u32 	%rd22, %r60, 12;
	add.s64 	%rd6, %rd2, %rd22;
	ld.global.u32 	%r46, [%rd6];
	setp.ne.s32 	%p24, %r46, -1;
	@%p24 bra 	$L__BB0_22;
	add.s32 	%r47, %r60, %r7;
	mul.wide.s32 	%rd23, %r47, 4;
	add.s64 	%rd24, %rd1, %rd23;
	ld.global.u32 	%r21, [%rd24];
	setp.ge.s32 	%p25, %r21, %r56;
	setp.eq.s32 	%p26, %r21, 0;
	or.pred  	%p27, %p25, %p26;
	@%p27 bra 	$L__BB0_22;
	st.global.u32 	[%rd3], %r21;
	st.global.u32 	[%rd3+4], %r52;
	st.global.u32 	[%rd3+8], %r60;
	mov.u32 	%r56, %r21;
$L__BB0_22:
	setp.eq.s32 	%p28, %r3, 1;
	@%p28 bra 	$L__BB0_30;
	ld.global.u32 	%r48, [%rd6+12];
	setp.ne.s32 	%p29, %r48, -1;
	cvt.s64.s32 	%rd25, %r7;
	cvt.u64.u32 	%rd26, %r60;
	add.s64 	%rd27, %rd26, %rd25;
	shl.b64 	%rd28, %rd27, 2;
	add.s64 	%rd7, %rd1, %rd28;
	@%p29 bra 	$L__BB0_26;
	ld.global.u32 	%r23, [%rd7+4];
	setp.ge.s32 	%p30, %r23, %r56;
	setp.eq.s32 	%p31, %r23, 0;
	or.pred  	%p32, %p30, %p31;
	@%p32 bra 	$L__BB0_26;
	st.global.u32 	[%rd3], %r23;
	st.global.u32 	[%rd3+4], %r52;
	add.s32 	%r49, %r60, 1;
	st.global.u32 	[%rd3+8], %r49;
	mov.u32 	%r56, %r23;
$L__BB0_26:
	setp.eq.s32 	%p33, %r3, 2;
	@%p33 bra 	$L__BB0_30;
	ld.global.u32 	%r50, [%rd6+24];
	setp.ne.s32 	%p34, %r50, -1;
	@%p34 bra 	$L__BB0_30;
	ld.global.u32 	%r25, [%rd7+8];
	setp.ge.s32 	%p35, %r25, %r56;
	setp.eq.s32 	%p36, %r25, 0;
	or.pred  	%p37, %p35, %p36;
	@%p37 bra 	$L__BB0_30;
	st.global.u32 	[%rd3], %r25;
	st.global.u32 	[%rd3+4], %r52;
	add.s32 	%r51, %r60, 2;
	st.global.u32 	[%rd3+8], %r51;
$L__BB0_30:
	add.s32 	%r52, %r52, %r5;
	setp.lt.s32 	%p38, %r52, %r27;
	@%p38 bra 	$L__BB0_2;
$L__BB0_31:
	ret;

}


// ===== COMPILED SASS (sm_100) =====

	.target	sm_100

	.elftype	@"ET_EXEC"


//--------------------- .note.nv.tkinfo           --------------------------
	.section	.note.nv.tkinfo,"",@"SHT_NOTE"
	.sectionflags	@"SHF_NOTE_NV_TKINFO"
	.tkinfo
        /*0018*/ 	.word	0x00000002
        /*0030*/ 	.string	""
        /*0030*/ 	.string	"ptxas"
        /*0030*/ 	.string	"Cuda compilation tools, release 13.0, V13.0.88"
        /*0030*/ 	.string	"Build cuda_13.0.r13.0/compiler.36424714_0"
        /*0030*/ 	.string	"-arch sm_100 -m 64 "



//--------------------- .note.nv.cuinfo           --------------------------
	.section	.note.nv.cuinfo,"",@"SHT_NOTE"
	.sectionflags	@"SHF_NOTE_NV_CUINFO"
        /*0018*/ 	.short	0x0002
        /*001a*/ 	.short	0x0064
        /*001c*/ 	.short	0x0082
	.zero		2


//--------------------- .nv.info                  --------------------------
	.section	.nv.info,"",@"SHT_CUDA_INFO"
	.align	4


	//----- nvinfo : EIATTR_REGCOUNT
	.align		4
        /*0000*/ 	.byte	0x04, 0x2f
        /*0002*/ 	.short	(.L_1 - .L_0)
	.align		4
.L_0:
        /*0004*/ 	.word	index@(_Z7findMinPiP10ConnectionS1_i)
        /*0008*/ 	.word	0x00000016


	//----- nvinfo : EIATTR_FRAME_SIZE
	.align		4
.L_1:
        /*000c*/ 	.byte	0x04, 0x11
        /*000e*/ 	.short	(.L_3 - .L_2)
	.align		4
.L_2:
        /*0010*/ 	.word	index@(_Z7findMinPiP10ConnectionS1_i)
        /*0014*/ 	.word	0x00000000


	//----- nvinfo : EIATTR_MIN_STACK_SIZE
	.align		4
.L_3:
        /*0018*/ 	.byte	0x04, 0x12
        /*001a*/ 	.short	(.L_5 - .L_4)
	.align		4
.L_4:
        /*001c*/ 	.word	index@(_Z7findMinPiP10ConnectionS1_i)
        /*0020*/ 	.word	0x00000000
.L_5:


//--------------------- .nv.compat                --------------------------
	.section	.nv.compat,"",@"SHT_CUDA_COMPAT_INFO"
	.align	4
        /*0000*/ 	.byte	0x02, 0x09, 0x00, 0x00, 0x02, 0x02, 0x01, 0x00, 0x02, 0x05, 0x05, 0x00, 0x03, 0x07, 0x01, 0x01
        /*0010*/ 	.byte	0x02, 0x03, 0x00, 0x00, 0x02, 0x06, 0x01, 0x00, 0x04, 0x0b, 0x08, 0x00, 0x09, 0x00, 0x00, 0x00
        /*0020*/ 	.byte	0x00, 0x00, 0x00, 0x00


//--------------------- .nv.info._Z7findMinPiP10ConnectionS1_i --------------------------
	.section	.nv.info._Z7findMinPiP10ConnectionS1_i,"",@"SHT_CUDA_INFO"
	.sectionflags	@""
	.align	4


	//----- nvinfo : EIATTR_CUDA_API_VERSION
	.align		4
        /*0000*/ 	.byte	0x04, 0x37
        /*0002*/ 	.short	(.L_7 - .L_6)
.L_6:
        /*0004*/ 	.word	0x00000082


	//----- nvinfo : EIATTR_KPARAM_INFO
	.align		4
.L_7:
        /*0008*/ 	.byte	0x04, 0x17
        /*000a*/ 	.short	(.L_9 - .L_8)
.L_8:
        /*000c*/ 	.word	0x00000000
        /*0010*/ 	.short	0x0003
        /*0012*/ 	.short	0x0018
        /*0014*/ 	.byte	0x00, 0xf0, 0x11, 0x00


	//----- nvinfo : EIATTR_KPARAM_INFO
	.align		4
.L_9:
        /*0018*/ 	.byte	0x04, 0x17
        /*001a*/ 	.short	(.L_11 - .L_10)
.L_10:
        /*001c*/ 	.word	0x00000000
        /*0020*/ 	.short	0x0002
        /*0022*/ 	.short	0x0010
        /*0024*/ 	.byte	0x00, 0xf5, 0x21, 0x00


	//----- nvinfo : EIATTR_KPARAM_INFO
	.align		4
.L_11:
        /*0028*/ 	.byte	0x04, 0x17
        /*002a*/ 	.short	(.L_13 - .L_12)
.L_12:
        /*002c*/ 	.word	0x00000000
        /*0030*/ 	.short	0x0001
        /*0032*/ 	.short	0x0008
        /*0034*/ 	.byte	0x00, 0xf5, 0x21, 0x00


	//----- nvinfo : EIATTR_KPARAM_INFO
	.align		4
.L_13:
        /*0038*/ 	.byte	0x04, 0x17
        /*003a*/ 	.short	(.L_15 - .L_14)
.L_14:
        /*003c*/ 	.word	0x00000000
        /*0040*/ 	.short	0x0000
        /*0042*/ 	.short	0x0000
        /*0044*/ 	.byte	0x00, 0xf5, 0x21, 0x00


	//----- nvinfo : EIATTR_SPARSE_MMA_MASK
	.align		4
.L_15:
        /*0048*/ 	.byte	0x03, 0x50
        /*004a*/ 	.short	0x0000


	//----- nvinfo : EIATTR_MAXREG_COUNT
	.align		4
        /*004c*/ 	.byte	0x03, 0x1b
        /*004e*/ 	.short	0x00ff


	//----- nvinfo : EIATTR_MERCURY_ISA_VERSION
	.align		4
        /*0050*/ 	.byte	0x03, 0x5f
        /*0052*/ 	.short	0x0101


	//----- nvinfo : EIATTR_VRC_CTA_INIT_COUNT
	.align		4
        /*0054*/ 	.byte	0x02, 0x4a
	.zero		1
	.zero		1


	//----- nvinfo : EIATTR_EXIT_INSTR_OFFSETS
	.align		4
        /*0058*/ 	.byte	0x04, 0x1c
        /*005a*/ 	.short	(.L_17 - .L_16)


	//   ....[0]....
.L_16:
        /*005c*/ 	.word	0x00000070


	//   ....[1]....
        /*0060*/ 	.word	0x00000990


	//----- nvinfo : EIATTR_CRS_STACK_SIZE
	.align		4
.L_17:
        /*0064*/ 	.byte	0x04, 0x1e
        /*0066*/ 	.short	(.L_19 - .L_18)
.L_18:
        /*0068*/ 	.word	0x00000000


	//----- nvinfo : EIATTR_CBANK_PARAM_SIZE
	.align		4
.L_19:
        /*006c*/ 	.byte	0x03, 0x19
        /*006e*/ 	.short	0x001c


	//----- nvinfo : EIATTR_PARAM_CBANK
	.align		4
        /*0070*/ 	.byte	0x04, 0x0a
        /*0072*/ 	.short	(.L_21 - .L_20)
	.align		4
.L_20:
        /*0074*/ 	.word	index@(.nv.constant0._Z7findMinPiP10ConnectionS1_i)
        /*0078*/ 	.short	0x0380
        /*007a*/ 	.short	0x001c


	//----- nvinfo : EIATTR_SW_WAR
	.align		4
.L_21:
        /*007c*/ 	.byte	0x04, 0x36
        /*007e*/ 	.short	(.L_23 - .L_22)
.L_22:
        /*0080*/ 	.word	0x00000008
.L_23:


//--------------------- .nv.callgraph             --------------------------
	.section	.nv.callgraph,"",@"SHT_CUDA_CALLGRAPH"
	.align	4
	.sectionentsize	8
	.align		4
        /*0000*/ 	.word	0x00000000
	.align		4
        /*0004*/ 	.word	0xffffffff
	.align		4
        /*0008*/ 	.word	0x00000000
	.align		4
        /*000c*/ 	.word	0xfffffffe
	.align		4
        /*0010*/ 	.word	0x00000000
	.align		4
        /*0014*/ 	.word	0xfffffffd
	.align		4
        /*0018*/ 	.word	0x00000000
	.align		4
        /*001c*/ 	.word	0xfffffffc


//--------------------- .text._Z7findMinPiP10ConnectionS1_i --------------------------
	.section	.text._Z7findMinPiP10ConnectionS1_i,"ax",@progbits
	.align	128
        .global         _Z7findMinPiP10ConnectionS1_i
        .type           _Z7findMinPiP10ConnectionS1_i,@function
        .size           _Z7findMinPiP10ConnectionS1_i,(.L_x_14 - _Z7findMinPiP10ConnectionS1_i)
        .other          _Z7findMinPiP10ConnectionS1_i,@"STO_CUDA_ENTRY STV_DEFAULT"
_Z7findMinPiP10ConnectionS1_i:
.text._Z7findMinPiP10ConnectionS1_i:
[----:B------:R-:W-:Y:S01]  /*0000*/  LDC R1, c[0x0][0x37c] ;  /* 0x0000df00ff017b82 */ /* 0x000fe20000000800 */
[----:B------:R-:W0:Y:S07]  /*0010*/  S2R R5, SR_TID.X ;  /* 0x0000000000057919 */ /* 0x000e2e0000002100 */
[----:B------:R-:W0:Y:S01]  /*0020*/  S2UR UR5, SR_CTAID.X ;  /* 0x00000000000579c3 */ /* 0x000e220000002500 */
[----:B------:R-:W1:Y:S07]  /*0030*/  LDCU UR4, c[0x0][0x398] ;  /* 0x00007300ff0477ac */ /* 0x000e6e0008000800 */
[----:B------:R-:W0:Y:S02]  /*0040*/  LDC R0, c[0x0][0x360] ;  /* 0x0000d800ff007b82 */ /* 0x000e240000000800 */
[----:B0-----:R-:W-:-:S05]  /*0050*/  IMAD R5, R0, UR5, R5 ;  /* 0x0000000500057c24 */ /* 0x001fca000f8e0205 */
[----:B-1----:R-:W-:-:S13]  /*0060*/  ISETP.GE.AND P0, PT, R5, UR4, PT ;  /* 0x0000000405007c0c */ /* 0x002fda000bf06270 */
[----:B------:R-:W-:Y:S05]  /*0070*/  @P0 EXIT ;  /* 0x000000000000094d */ /* 0x000fea0003800000 */
[----:B------:R-:W0:Y:S01]  /*0080*/  LDC.64 R2, c[0x0][0x390] ;  /* 0x0000e400ff027b82 */ /* 0x000e220000000a00 */
[----:B------:R-:W1:Y:S01]  /*0090*/  LDCU UR6, c[0x0][0x370] ;  /* 0x00006e00ff0677ac */ /* 0x000e620008000800 */
[----:B------:R-:W-:Y:S01]  /*00a0*/  ULOP3.LUT UR5, UR4, 0x3, URZ, 0xc0, !UPT ;  /* 0x0000000304057892 */ /* 0x000fe2000f8ec0ff */
[----:B------:R-:W2:Y:S01]  /*00b0*/  LDCU.64 UR8, c[0x0][0x358] ;  /* 0x00006b00ff0877ac */ /* 0x000ea20008000a00 */
[----:B------:R-:W-:Y:S01]  /*00c0*/  ULOP3.LUT UR4, UR4, 0x7ffffffc, URZ, 0xc0, !UPT ;  /* 0x7ffffffc04047892 */ /* 0x000fe2000f8ec0ff */
[----:B-1----:R-:W-:Y:S02]  /*00d0*/  IMAD R0, R0, UR6, RZ ;  /* 0x0000000600007c24 */ /* 0x002fe4000f8e02ff */
[----:B0-2---:R-:W-:-:S09]  /*00e0*/  IMAD.WIDE R2, R5, 0xc, R2 ;  /* 0x0000000c05027825 */ /* 0x005fd200078e0202 */
.L_x_12:
[----:B------:R-:W0:Y:S01]  /*00f0*/  LDCU.64 UR6, c[0x0][0x388] ;  /* 0x00007100ff0677ac */ /* 0x000e220008000a00 */
[----:B------:R-:W-:Y:S01]  /*0100*/  IMAD.MOV.U32 R11, RZ, RZ, 0x7fffffff ;  /* 0x7fffffffff0b7424 */ /* 0x000fe200078e00ff */
[----:B------:R-:W1:Y:S01]  /*0110*/  LDC R4, c[0x0][0x398] ;  /* 0x0000e600ff047b82 */ /* 0x000e620000000800 */
[----:B------:R-:W-:-:S03]  /*0120*/  IMAD.MOV.U32 R13, RZ, RZ, -0x1 ;  /* 0xffffffffff0d7424 */ /* 0x000fc600078e00ff */
[----:B------:R2:W-:Y:S04]  /*0130*/  STG.E desc[UR8][R2.64], R11 ;  /* 0x0000000b02007986 */ /* 0x0005e8000c101908 */
[----:B------:R2:W-:Y:S04]  /*0140*/  STG.E desc[UR8][R2.64+0x4], R13 ;  /* 0x0000040d02007986 */ /* 0x0005e8000c101908 */
[----:B------:R2:W-:Y:S01]  /*0150*/  STG.E desc[UR8][R2.64+0x8], R13 ;  /* 0x0000080d02007986 */ /* 0x0005e2000c101908 */
[----:B0-----:R-:W-:Y:S02]  /*0160*/  IMAD.U32 R6, RZ, RZ, UR6 ;  /* 0x00000006ff067e24 */ /* 0x001fe4000f8e00ff */
[----:B------:R-:W-:-:S02]  /*0170*/  IMAD.U32 R7, RZ, RZ, UR7 ;  /* 0x00000007ff077e24 */ /* 0x000fc4000f8e00ff */
[----:B------:R-:W-:-:S06]  /*0180*/  IMAD.WIDE R8, R5, 0xc, R6 ;  /* 0x0000000c05087825 */ /* 0x000fcc00078e0206 */
[----:B------:R-:W3:Y:S01]  /*0190*/  LDG.E R8, desc[UR8][R8.64] ;  /* 0x0000000808087981 */ /* 0x000ee2000c1e1900 */
[----:B-1----:R-:W-:Y:S01]  /*01a0*/  ISETP.GE.AND P0, PT, R4, 0x1, PT ;  /* 0x000000010400780c */ /* 0x002fe20003f06270 */
[----:B------:R-:W-:Y:S03]  /*01b0*/  BSSY.RECONVERGENT B0, `(.L_x_0) ;  /* 0x0000079000007945 */ /* 0x000fe60003800200 */
[----:B---3--:R-:W-:-:S13]  /*01c0*/  ISETP.EQ.OR P0, PT, R8, -0x1, !P0 ;  /* 0xffffffff0800780c */ /* 0x008fda0004702670 */
[----:B--2---:R-:W-:Y:S05]  /*01d0*/  @P0 BRA `(.L_x_1) ;  /* 0x0000000400d80947 */ /* 0x004fea0003800000 */
[----:B------:R-:W-:Y:S01]  /*01e0*/  ISETP.GE.U32.AND P0, PT, R4, 0x4, PT ;  /* 0x000000040400780c */ /* 0x000fe20003f06070 */
[----:B------:R-:W-:Y:S02]  /*01f0*/  IMAD R4, R5, R4, RZ ;  /* 0x0000000405047224 */ /* 0x000fe400078e02ff */
[----:B------:R-:W-:Y:S02]  /*0200*/  IMAD.MOV.U32 R11, RZ, RZ, RZ ;  /* 0x000000ffff0b7224 */ /* 0x000fe400078e00ff */
[----:B------:R-:W-:-:S08]  /*0210*/  IMAD.MOV.U32 R14, RZ, RZ, 0x7fffffff ;  /* 0x7fffffffff0e7424 */ /* 0x000fd000078e00ff */
[----:B------:R-:W-:Y:S05]  /*0220*/  @!P0 BRA `(.L_x_2) ;  /* 0x0000000000fc8947 */ /* 0x000fea0003800000 */
[----:B------:R-:W0:Y:S01]  /*0230*/  LDC.64 R8, c[0x0][0x380] ;  /* 0x0000e000ff087b82 */ /* 0x000e220000000a00 */
[----:B------:R-:W-:Y:S01]  /*0240*/  IMAD.MOV.U32 R15, RZ, RZ, RZ ;  /* 0x000000ffff0f7224 */ /* 0x000fe200078e00ff */
[----:B------:R-:W1:Y:S01]  /*0250*/  LDCU.64 UR10, c[0x0][0x388] ;  /* 0x00007100ff0a77ac */ /* 0x000e620008000a00 */
[----:B------:R-:W-:Y:S01]  /*0260*/  IMAD.MOV.U32 R14, RZ, RZ, 0x7fffffff ;  /* 0x7fffffffff0e7424 */ /* 0x000fe200078e00ff */
[----:B------:R-:W2:Y:S01]  /*0270*/  LDCU.64 UR6, c[0x0][0x380] ;  /* 0x00007000ff0677ac */ /* 0x000ea20008000a00 */
[----:B------:R-:W-:-:S05]  /*0280*/  NOP ;  /* 0x0000000000007918 */ /* 0x000fca0000000000 */
.L_x_7:
[----:B-1----:R-:W-:Y:S02]  /*0290*/  IMAD.U32 R6, RZ, RZ, UR10 ;  /* 0x0000000aff067e24 */ /* 0x002fe4000f8e00ff */
[----:B------:R-:W-:Y:S02]  /*02a0*/  IMAD.U32 R7, RZ, RZ, UR11 ;  /* 0x0000000bff077e24 */ /* 0x000fe4000f8e00ff */
[----:B---3--:R-:W-:-:S05]  /*02b0*/  IMAD.WIDE.U32 R10, R15, 0xc, R6 ;  /* 0x0000000c0f0a7825 */ /* 0x008fca00078e0006 */
[----:B------:R-:W3:Y:S02]  /*02c0*/  LDG.E R12, desc[UR8][R10.64] ;  /* 0x000000080a0c7981 */ /* 0x000ee4000c1e1900 */
[----:B---3--:R-:W-:-:S13]  /*02d0*/  ISETP.NE.AND P0, PT, R12, -0x1, PT ;  /* 0xffffffff0c00780c */ /* 0x008fda0003f05270 */
[----:B--2---:R-:W-:Y:S05]  /*02e0*/  @P0 BRA `(.L_x_3) ;  /* 0x0000000000240947 */ /* 0x004fea0003800000 */
[----:B------:R-:W-:-:S04]  /*02f0*/  IMAD.IADD R13, R4, 0x1, R15 ;  /* 0x00000001040d7824 */ /* 0x000fc800078e020f */
[----:B0-----:R-:W-:-:S06]  /*0300*/  IMAD.WIDE R12, R13, 0x4, R8 ;  /* 0x000000040d0c7825 */ /* 0x001fcc00078e0208 */
[----:B------:R-:W3:Y:S02]  /*0310*/  LDG.E R13, desc[UR8][R12.64] ;  /* 0x000000080c0d7981 */ /* 0x000ee4000c1e1900 */
[----:B---3--:R-:W-:-:S04]  /*0320*/  ISETP.NE.AND P0, PT, R13, RZ, PT ;  /* 0x000000ff0d00720c */ /* 0x008fc80003f05270 */
[----:B------:R-:W-:-:S13]  /*0330*/  ISETP.GE.OR P0, PT, R13, R14, !P0 ;  /* 0x0000000e0d00720c */ /* 0x000fda0004706670 */
[----:B------:R1:W-:Y:S01]  /*0340*/  @!P0 STG.E desc[UR8][R2.64], R13 ;  /* 0x0000000d02008986 */ /* 0x0003e2000c101908 */
[----:B------:R-:W-:-:S03]  /*0350*/  @!P0 IMAD.MOV.U32 R14, RZ, RZ, R13 ;  /* 0x000000ffff0e8224 */ /* 0x000fc600078e000d */
[----:B------:R1:W-:Y:S04]  /*0360*/  @!P0 STG.E desc[UR8][R2.64+0x4], R5 ;  /* 0x0000040502008986 */ /* 0x0003e8000c101908 */
[----:B------:R1:W-:Y:S02]  /*0370*/  @!P0 STG.E desc[UR8][R2.64+0x8], R15 ;  /* 0x0000080f02008986 */ /* 0x0003e4000c101908 */
.L_x_3:
[----:B------:R-:W3:Y:S01]  /*0380*/  LDG.E R17, desc[UR8][R10.64+0xc] ;  /* 0x00000c080a117981 */ /* 0x000ee2000c1e1900 */
[----:B-1----:R-:W-:Y:S02]  /*0390*/  SHF.R.S32.HI R13, RZ, 0x1f, R15 ;  /* 0x0000001fff0d7819 */ /* 0x002fe4000001140f */
[----:B------:R-:W-:-:S04]  /*03a0*/  IADD3 R16, P0, PT, R4, R15, RZ ;  /* 0x0000000f04107210 */ /* 0x000fc80007f1e0ff */
[----:B------:R-:W-:Y:S02]  /*03b0*/  LEA.HI.X.SX32 R13, R4, R13, 0x1, P0 ;  /* 0x0000000d040d7211 */ /* 0x000fe400000f0eff */
[----:B--2---:R-:W-:-:S04]  /*03c0*/  LEA R12, P1, R16, UR6, 0x2 ;  /* 0x00000006100c7c11 */ /* 0x004fc8000f8210ff */
[----:B------:R-:W-:Y:S02]  /*03d0*/  LEA.HI.X R13, R16, UR7, R13, 0x2, P1 ;  /* 0x00000007100d7c11 */ /* 0x000fe400088f140d */
[----:B---3--:R-:W-:-:S13]  /*03e0*/  ISETP.NE.AND P0, PT, R17, -0x1, PT ;  /* 0xffffffff1100780c */ /* 0x008fda0003f05270 */
[----:B------:R-:W-:Y:S05]  /*03f0*/  @P0 BRA `(.L_x_4) ;  /* 0x0000000000200947 */ /* 0x000fea0003800000 */
[----:B------:R-:W2:Y:S02]  /*0400*/  LDG.E R19, desc[UR8][R12.64+0x4] ;  /* 0x000004080c137981 */ /* 0x000ea4000c1e1900 */
[----:B--2---:R-:W-:-:S04]  /*0410*/  ISETP.NE.AND P0, PT, R19, RZ, PT ;  /* 0x000000ff1300720c */ /* 0x004fc80003f05270 */
[----:B------:R-:W-:-:S13]  /*0420*/  ISETP.GE.OR P0, PT, R19, R14, !P0 ;  /* 0x0000000e1300720c */ /* 0x000fda0004706670 */
[----:B------:R-:W-:Y:S01]  /*0430*/  @!P0 VIADD R17, R15, 0x1 ;  /* 0x000000010f118836 */ /* 0x000fe20000000000 */
[----:B------:R1:W-:Y:S01]  /*0440*/  @!P0 STG.E desc[UR8][R2.64], R19 ;  /* 0x0000001302008986 */ /* 0x0003e2000c101908 */
[----:B------:R-:W-:-:S03]  /*0450*/  @!P0 IMAD.MOV.U32 R14, RZ, RZ, R19 ;  /* 0x000000ffff0e8224 */ /* 0x000fc600078e0013 */
[----:B------:R1:W-:Y:S04]  /*0460*/  @!P0 STG.E desc[UR8][R2.64+0x4], R5 ;  /* 0x0000040502008986 */ /* 0x0003e8000c101908 */
[----:B------:R1:W-:Y:S02]  /*0470*/  @!P0 STG.E desc[UR8][R2.64+0x8], R17 ;  /* 0x0000081102008986 */ /* 0x0003e4000c101908 */
.L_x_4:
[----:B------:R-:W2:Y:S02]  /*0480*/  LDG.E R16, desc[UR8][R10.64+0x18] ;  /* 0x000018080a107981 */ /* 0x000ea4000c1e1900 */
[----:B--2---:R-:W-:-:S13]  /*0490*/  ISETP.NE.AND P0, PT, R16, -0x1, PT ;  /* 0xffffffff1000780c */ /* 0x004fda0003f05270 */
[----:B------:R-:W-:Y:S05]  /*04a0*/  @P0 BRA `(.L_x_5) ;  /* 0x0000000000200947 */ /* 0x000fea0003800000 */
[----:B-1----:R-:W2:Y:S02]  /*04b0*/  LDG.E R19, desc[UR8][R12.64+0x8] ;  /* 0x000008080c137981 */ /* 0x002ea4000c1e1900 */
[----:B--2---:R-:W-:-:S04]  /*04c0*/  ISETP.NE.AND P0, PT, R19, RZ, PT ;  /* 0x000000ff1300720c */ /* 0x004fc80003f05270 */
[----:B------:R-:W-:-:S13]  /*04d0*/  ISETP.GE.OR P0, PT, R19, R14, !P0 ;  /* 0x0000000e1300720c */ /* 0x000fda0004706670 */
[----:B------:R-:W-:Y:S01]  /*04e0*/  @!P0 VIADD R17, R15, 0x2 ;  /* 0x000000020f118836 */ /* 0x000fe20000000000 */
[----:B------:R2:W-:Y:S01]  /*04f0*/  @!P0 STG.E desc[UR8][R2.64], R19 ;  /* 0x0000001302008986 */ /* 0x0005e2000c101908 */
[----:B------:R-:W-:-:S03]  /*0500*/  @!P0 IMAD.MOV.U32 R14, RZ, RZ, R19 ;  /* 0x000000ffff0e8224 */ /* 0x000fc600078e0013 */
[----:B------:R2:W-:Y:S04]  /*0510*/  @!P0 STG.E desc[UR8][R2.64+0x4], R5 ;  /* 0x0000040502008986 */ /* 0x0005e8000c101908 */
[----:B------:R2:W-:Y:S02]  /*0520*/  @!P0 STG.E desc[UR8][R2.64+0x8], R17 ;  /* 0x0000081102008986 */ /* 0x0005e4000c101908 */
.L_x_5:
[----:B------:R-:W3:Y:S02]  /*0530*/  LDG.E R10, desc[UR8][R10.64+0x24] ;  /* 0x000024080a0a7981 */ /* 0x000ee4000c1e1900 */
[----:B---3--:R-:W-:-:S13]  /*0540*/  ISETP.NE.AND P0, PT, R10, -0x1, PT ;  /* 0xffffffff0a00780c */ /* 0x008fda0003f05270 */
[----:B------:R-:W-:Y:S05]  /*0550*/  @P0 BRA `(.L_x_6) ;  /* 0x0000000000200947 */ /* 0x000fea0003800000 */
[----:B------:R-:W3:Y:S02]  /*0560*/  LDG.E R13, desc[UR8][R12.64+0xc] ;  /* 0x00000c080c0d7981 */ /* 0x000ee4000c1e1900 */
[----:B---3--:R-:W-:-:S04]  /*0570*/  ISETP.NE.AND P0, PT, R13, RZ, PT ;  /* 0x000000ff0d00720c */ /* 0x008fc80003f05270 */
[----:B------:R-:W-:-:S13]  /*0580*/  ISETP.GE.OR P0, PT, R13, R14, !P0 ;  /* 0x0000000e0d00720c */ /* 0x000fda0004706670 */
[----:B------:R-:W-:Y:S01]  /*0590*/  @!P0 VIADD R11, R15, 0x3 ;  /* 0x000000030f0b8836 */ /* 0x000fe20000000000 */
[----:B------:R3:W-:Y:S01]  /*05a0*/  @!P0 STG.E desc[UR8][R2.64], R13 ;  /* 0x0000000d02008986 */ /* 0x0007e2000c101908 */
[----:B------:R-:W-:-:S03]  /*05b0*/  @!P0 IMAD.MOV.U32 R14, RZ, RZ, R13 ;  /* 0x000000ffff0e8224 */ /* 0x000fc600078e000d */
[----:B------:R3:W-:Y:S04]  /*05c0*/  @!P0 STG.E desc[UR8][R2.64+0x4], R5 ;  /* 0x0000040502008986 */ /* 0x0007e8000c101908 */
[----:B------:R3:W-:Y:S02]  /*05d0*/  @!P0 STG.E desc[UR8][R2.64+0x8], R11 ;  /* 0x0000080b02008986 */ /* 0x0007e4000c101908 */
.L_x_6:
[----:B------:R-:W-:-:S05]  /*05e0*/  VIADD R15, R15, 0x4 ;  /* 0x000000040f0f7836 */ /* 0x000fca0000000000 */
[----:B------:R-:W-:-:S13]  /*05f0*/  ISETP.NE.AND P0, PT, R15, UR4, PT ;  /* 0x000000040f007c0c */ /* 0x000fda000bf05270 */
[----:B------:R-:W-:Y:S05]  /*0600*/  @P0 BRA `(.L_x_7) ;  /* 0xfffffffc00200947 */ /* 0x000fea000383ffff */
[----:B---3--:R-:W-:-:S07]  /*0610*/  IMAD.U32 R11, RZ, RZ, UR4 ;  /* 0x00000004ff0b7e24 */ /* 0x008fce000f8e00ff */
.L_x_2:
[----:B------:R-:W-:-:S09]  /*0620*/  UISETP.NE.AND UP0, UPT, UR5, URZ, UPT ;  /* 0x000000ff0500728c */ /* 0x000fd2000bf05270 */
[----:B------:R-:W-:Y:S05]  /*0630*/  BRA.U !UP0, `(.L_x_1) ;  /* 0x0000000108c07547 */ /* 0x000fea000b800000 */
[----:B------:R-:W-:-:S05]  /*0640*/  IMAD.WIDE.U32 R6, R11, 0xc, R6 ;  /* 0x0000000c0b067825 */ /* 0x000fca00078e0006 */
[----:B0-----:R-:W3:Y:S01]  /*0650*/  LDG.E R8, desc[UR8][R6.64] ;  /* 0x0000000806087981 */ /* 0x001ee2000c1e1900 */
[----:B------:R-:W-:Y:S01]  /*0660*/  BSSY.RECONVERGENT B1, `(.L_x_8) ;  /* 0x000000d000017945 */ /* 0x000fe20003800200 */
[----:B---3--:R-:W-:-:S13]  /*0670*/  ISETP.NE.AND P0, PT, R8, -0x1, PT ;  /* 0xffffffff0800780c */ /* 0x008fda0003f05270 */
[----:B------:R-:W-:Y:S05]  /*0680*/  @P0 BRA `(.L_x_9) ;  /* 0x0000000000280947 */ /* 0x000fea0003800000 */
[----:B------:R-:W0:Y:S01]  /*0690*/  LDC.64 R8, c[0x0][0x380] ;  /* 0x0000e000ff087b82 */ /* 0x000e220000000a00 */
        /* <DEDUP_REMOVED lines=9> */
.L_x_9:
[----:B------:R-:W-:Y:S05]  /*0730*/  BSYNC.RECONVERGENT B1 ;  /* 0x0000000000017941 */ /* 0x000fea0003800200 */
.L_x_8:
[----:B------:R-:W-:-:S09]  /*0740*/  UISETP.NE.AND UP0, UPT, UR5, 0x1, UPT ;  /* 0x000000010500788c */ /* 0x000fd2000bf05270 */
[----:B------:R-:W-:Y:S05]  /*0750*/  BRA.U !UP0, `(.L_x_1) ;  /* 0x0000000108787547 */ /* 0x000fea000b800000 */
[----:B------:R-:W3:Y:S01]  /*0760*/  LDG.E R10, desc[UR8][R6.64+0xc] ;  /* 0x00000c08060a7981 */ /* 0x000ee2000c1e1900 */
[----:B------:R-:W4:Y:S01]  /*0770*/  LDCU.64 UR6, c[0x0][0x380] ;  /* 0x00007000ff0677ac */ /* 0x000f220008000a00 */
[C---:B0-----:R-:W-:Y:S01]  /*0780*/  IADD3 R9, P0, PT, R4.reuse, R11, RZ ;  /* 0x0000000b04097210 */ /* 0x041fe20007f1e0ff */
[----:B------:R-:W-:Y:S03]  /*0790*/  BSSY.RECONVERGENT B1, `(.L_x_10) ;  /* 0x000000e000017945 */ /* 0x000fe60003800200 */
[----:B------:R-:W-:Y:S02]  /*07a0*/  LEA.HI.X.SX32 R4, R4, RZ, 0x1, P0 ;  /* 0x000000ff04047211 */ /* 0x000fe400000f0eff */
[----:B----4-:R-:W-:-:S04]  /*07b0*/  LEA R8, P1, R9, UR6, 0x2 ;  /* 0x0000000609087c11 */ /* 0x010fc8000f8210ff */
[----:B------:R-:W-:Y:S02]  /*07c0*/  LEA.HI.X R9, R9, UR7, R4, 0x2, P1 ;  /* 0x0000000709097c11 */ /* 0x000fe400088f1404 */
        /* <DEDUP_REMOVED lines=10> */
.L_x_11:
[----:B------:R-:W-:Y:S05]  /*0870*/  BSYNC.RECONVERGENT B1 ;  /* 0x0000000000017941 */ /* 0x000fea0003800200 */
.L_x_10:
[----:B------:R-:W-:-:S09]  /*0880*/  UISETP.NE.AND UP0, UPT, UR5, 0x2, UPT ;  /* 0x000000020500788c */ /* 0x000fd2000bf05270 */
[----:B------:R-:W-:Y:S05]  /*0890*/  BRA.U !UP0, `(.L_x_1) ;  /* 0x0000000108287547 */ /* 0x000fea000b800000 */
[----:B------:R-:W3:Y:S02]  /*08a0*/  LDG.E R6, desc[UR8][R6.64+0x18] ;  /* 0x0000180806067981 */ /* 0x000ee4000c1e1900 */
[----:B---3--:R-:W-:-:S13]  /*08b0*/  ISETP.NE.AND P0, PT, R6, -0x1, PT ;  /* 0xffffffff0600780c */ /* 0x008fda0003f05270 */
[----:B------:R-:W-:Y:S05]  /*08c0*/  @P0 BRA `(.L_x_1) ;  /* 0x00000000001c0947 */ /* 0x000fea0003800000 */
[----:B------:R-:W3:Y:S02]  /*08d0*/  LDG.E R9, desc[UR8][R8.64+0x8] ;  /* 0x0000080808097981 */ /* 0x000ee4000c1e1900 */
[----:B---3--:R-:W-:-:S04]  /*08e0*/  ISETP.NE.AND P0, PT, R9, RZ, PT ;  /* 0x000000ff0900720c */ /* 0x008fc80003f05270 */
[----:B------:R-:W-:-:S13]  /*08f0*/  ISETP.GE.OR P0, PT, R9, R14, !P0 ;  /* 0x0000000e0900720c */ /* 0x000fda0004706670 */
[----:B------:R-:W-:Y:S01]  /*0900*/  @!P0 VIADD R11, R11, 0x2 ;  /* 0x000000020b0b8836 */ /* 0x000fe20000000000 */
[----:B------:R3:W-:Y:S04]  /*0910*/  @!P0 STG.E desc[UR8][R2.64], R9 ;  /* 0x0000000902008986 */ /* 0x0007e8000c101908 */
[----:B------:R3:W-:Y:S04]  /*0920*/  @!P0 STG.E desc[UR8][R2.64+0x4], R5 ;  /* 0x0000040502008986 */ /* 0x0007e8000c101908 */
[----:B------:R3:W-:Y:S02]  /*0930*/  @!P0 STG.E desc[UR8][R2.64+0x8], R11 ;  /* 0x0000080b02008986 */ /* 0x0007e4000c101908 */
.L_x_1:
[----:B------:R-:W-:Y:S05]  /*0940*/  BSYNC.RECONVERGENT B0 ;  /* 0x0000000000007941 */ /* 0x000fea0003800200 */
.L_x_0:
[----:B------:R-:W4:Y:S01]  /*0950*/  LDCU UR6, c[0x0][0x398] ;  /* 0x00007300ff0677ac */ /* 0x000f220008000800 */
[----:B0123--:R-:W-:-:S05]  /*0960*/  IMAD.IADD R5, R0, 0x1, R5 ;  /* 0x0000000100057824 */ /* 0x00ffca00078e0205 */
[----:B----4-:R-:W-:-:S13]  /*0970*/  ISETP.GE.AND P0, PT, R5, UR6, PT ;  /* 0x0000000605007c0c */ /* 0x010fda000bf06270 */
[----:B------:R-:W-:Y:S05]  /*0980*/  @!P0 BRA `(.L_x_12) ;  /* 0xfffffff400d88947 */ /* 0x000fea000383ffff */
[----:B------:R-:W-:Y:S05]  /*0990*/  EXIT ;  /* 0x000000000000794d */ /* 0x000fea0003800000 */
.L_x_13:
[----:B------:R-:W-:-:S00]  /*09a0*/  BRA `(.L_x_13) ;  /* 0xfffffffc00fc7947 */ /* 0x000fc0000383ffff */
[----:B------:R-:W-:-:S00]  /*09b0*/  NOP ;  /* 0x0000000000007918 */ /* 0x000fc00000000000 */
        /* <DEDUP_REMOVED lines=12> */
.L_x_14:


//--------------------- .nv.shared.reserved.0     --------------------------
	.section	.nv.shared.reserved.0,"aw",@nobits
	.weak		__nv_reservedSMEM_offset_0_alias
	.size		__nv_reservedSMEM_offset_0_alias, 0, 64
	.other		__nv_reservedSMEM_offset_0_alias,@"STO_CUDA_RESERVED_SHARED STV_DEFAULT"
__nv_reservedSMEM_offset_0_alias:
	.zero		0
	.zero		64


//--------------------- .nv.constant0._Z7findMinPiP10ConnectionS1_i --------------------------
	.section	.nv.constant0._Z7findMinPiP10ConnectionS1_i,"a",@progbits
	.sectionflags	@""
	.align	4
.nv.constant0._Z7findMinPiP10ConnectionS1_i:
	.zero		924


//--------------------- SYMBOLS --------------------------

	.type		.nv.reservedSmem.offset0,@object
	.size		.nv.reservedSmem.offset0,0x4
